//
// Generated by NVIDIA NVVM Compiler
//
// Compiler Build ID: CL-36424714
// Cuda compilation tools, release 13.0, V13.0.88
// Based on NVVM 20.0.0
//

.version 9.0
.target sm_100
.address_size 64

	// .globl	_Z8getMaxCuPjjS_
// _ZZ8getMaxCuPjjS_E3arr has been demoted

.visible .entry _Z8getMaxCuPjjS_(
	.param .u64 .ptr .align 1 _Z8getMaxCuPjjS__param_0,
	.param .u32 _Z8getMaxCuPjjS__param_1,
	.param .u64 .ptr .align 1 _Z8getMaxCuPjjS__param_2
)
{
	.reg .pred 	%p<7>;
	.reg .b32 	%r<35>;
	.reg .b64 	%rd<9>;
	// demoted variable
	.shared .align 4 .b8 _ZZ8getMaxCuPjjS_E3arr[4096];
	ld.param.u64 	%rd2, [_Z8getMaxCuPjjS__param_0];
	ld.param.u32 	%r14, [_Z8getMaxCuPjjS__param_1];
	ld.param.u64 	%rd3, [_Z8getMaxCuPjjS__param_2];
	mov.u32 	%r1, %tid.x;
	mov.u32 	%r2, %ctaid.x;
	mov.u32 	%r34, %ntid.x;
	mad.lo.s32 	%r4, %r2, %r34, %r1;
	setp.ge.u32 	%p1, %r4, %r14;
	mov.b32 	%r33, 0;
	@%p1 bra 	$L__BB0_3;
	mov.u32 	%r17, %nctaid.x;
	mul.lo.s32 	%r5, %r17, %r34;
	cvta.to.global.u64 	%rd1, %rd2;
	mov.b32 	%r33, 0;
	mov.u32 	%r32, %r33;
$L__BB0_2:
	add.s32 	%r18, %r32, %r4;
	mul.wide.u32 	%rd4, %r18, 4;
	add.s64 	%rd5, %rd1, %rd4;
	ld.global.u32 	%r19, [%rd5];
	max.u32 	%r33, %r33, %r19;
	add.s32 	%r32, %r32, %r5;
	add.s32 	%r20, %r18, %r5;
	setp.lt.u32 	%p2, %r20, %r14;
	@%p2 bra 	$L__BB0_2;
$L__BB0_3:
	shl.b32 	%r21, %r1, 2;
	mov.u32 	%r22, _ZZ8getMaxCuPjjS_E3arr;
	add.s32 	%r11, %r22, %r21;
	st.shared.u32 	[%r11], %r33;
	bar.sync 	0;
	setp.lt.u32 	%p3, %r34, 2;
	@%p3 bra 	$L__BB0_7;
$L__BB0_4:
	shr.u32 	%r13, %r34, 1;
	setp.ge.u32 	%p4, %r1, %r13;
	@%p4 bra 	$L__BB0_6;
	ld.shared.u32 	%r23, [%r11];
	shl.b32 	%r24, %r13, 2;
	add.s32 	%r25, %r11, %r24;
	ld.shared.u32 	%r26, [%r25];
	max.u32 	%r27, %r23, %r26;
	st.shared.u32 	[%r11], %r27;
$L__BB0_6:
	bar.sync 	0;
	setp.gt.u32 	%p5, %r34, 3;
	mov.u32 	%r34, %r13;
	@%p5 bra 	$L__BB0_4;
$L__BB0_7:
	setp.ne.s32 	%p6, %r1, 0;
	@%p6 bra 	$L__BB0_9;
	cvta.to.global.u64 	%rd6, %rd3;
	mul.wide.u32 	%rd7, %r2, 4;
	add.s64 	%rd8, %rd6, %rd7;
	ld.global.u32 	%r28, [%rd8];
	ld.shared.u32 	%r29, [_ZZ8getMaxCuPjjS_E3arr];
	max.u32 	%r30, %r28, %r29;
	st.global.u32 	[%rd8], %r30;
$L__BB0_9:
	ret;

}


// ===== COMPILED SASS (sm_100) =====

	.target	sm_100

	.elftype	@"ET_EXEC"


//--------------------- .note.nv.tkinfo           --------------------------
	.section	.note.nv.tkinfo,"",@"SHT_NOTE"
	.sectionflags	@"SHF_NOTE_NV_TKINFO"
	.tkinfo
        /*0018*/ 	.word	0x00000002
        /*0030*/ 	.string	""
        /*0030*/ 	.string	"ptxas"
        /*0030*/ 	.string	"Cuda compilation tools, release 13.0, V13.0.88"
        /*0030*/ 	.string	"Build cuda_13.0.r13.0/compiler.36424714_0"
        /*0030*/ 	.string	"-arch sm_100 -m 64 "



//--------------------- .note.nv.cuinfo           --------------------------
	.section	.note.nv.cuinfo,"",@"SHT_NOTE"
	.sectionflags	@"SHF_NOTE_NV_CUINFO"
        /*0018*/ 	.short	0x0002
        /*001a*/ 	.short	0x0064
        /*001c*/ 	.short	0x0082
	.zero		2


//--------------------- .nv.info                  --------------------------
	.section	.nv.info,"",@"SHT_CUDA_INFO"
	.align	4


	//----- nvinfo : EIATTR_REGCOUNT
	.align		4
        /*0000*/ 	.byte	0x04, 0x2f
        /*0002*/ 	.short	(.L_1 - .L_0)
	.align		4
.L_0:
        /*0004*/ 	.word	index@(_Z8getMaxCuPjjS_)
        /*0008*/ 	.word	0x00000010


	//----- nvinfo : EIATTR_FRAME_SIZE
	.align		4
.L_1:
        /*000c*/ 	.byte	0x04, 0x11
        /*000e*/ 	.short	(.L_3 - .L_2)
	.align		4
.L_2:
        /*0010*/ 	.word	index@(_Z8getMaxCuPjjS_)
        /*0014*/ 	.word	0x00000000


	//----- nvinfo : EIATTR_MIN_STACK_SIZE
	.align		4
.L_3:
        /*0018*/ 	.byte	0x04, 0x12
        /*001a*/ 	.short	(.L_5 - .L_4)
	.align		4
.L_4:
        /*001c*/ 	.word	index@(_Z8getMaxCuPjjS_)
        /*0020*/ 	.word	0x00000000
.L_5:


//--------------------- .nv.compat                --------------------------
	.section	.nv.compat,"",@"SHT_CUDA_COMPAT_INFO"
	.align	4
        /*0000*/ 	.byte	0x02, 0x09, 0x00, 0x00, 0x02, 0x02, 0x01, 0x00, 0x02, 0x05, 0x05, 0x00, 0x03, 0x07, 0x01, 0x01
        /*0010*/ 	.byte	0x02, 0x03, 0x00, 0x00, 0x02, 0x06, 0x01, 0x00, 0x04, 0x0b, 0x08, 0x00, 0x09, 0x00, 0x00, 0x00
        /*0020*/ 	.byte	0x00, 0x00, 0x00, 0x00


//--------------------- .nv.info._Z8getMaxCuPjjS_ --------------------------
	.section	.nv.info._Z8getMaxCuPjjS_,"",@"SHT_CUDA_INFO"
	.sectionflags	@""
	.align	4


	//----- nvinfo : EIATTR_CUDA_API_VERSION
	.align		4
        /*0000*/ 	.byte	0x04, 0x37
        /*0002*/ 	.short	(.L_7 - .L_6)
.L_6:
        /*0004*/ 	.word	0x00000082


	//----- nvinfo : EIATTR_KPARAM_INFO
	.align		4
.L_7:
        /*0008*/ 	.byte	0x04, 0x17
        /*000a*/ 	.short	(.L_9 - .L_8)
.L_8:
        /*000c*/ 	.word	0x00000000
        /*0010*/ 	.short	0x0002
        /*0012*/ 	.short	0x0010
        /*0014*/ 	.byte	0x00, 0xf5, 0x21, 0x00


	//----- nvinfo : EIATTR_KPARAM_INFO
	.align		4
.L_9:
        /*0018*/ 	.byte	0x04, 0x17
        /*001a*/ 	.short	(.L_11 - .L_10)
.L_10:
        /*001c*/ 	.word	0x00000000
        /*0020*/ 	.short	0x0001
        /*0022*/ 	.short	0x0008
        /*0024*/ 	.byte	0x00, 0xf0, 0x11, 0x00


	//----- nvinfo : EIATTR_KPARAM_INFO
	.align		4
.L_11:
        /*0028*/ 	.byte	0x04, 0x17
        /*002a*/ 	.short	(.L_13 - .L_12)
.L_12:
        /*002c*/ 	.word	0x00000000
        /*0030*/ 	.short	0x0000
        /*0032*/ 	.short	0x0000
        /*0034*/ 	.byte	0x00, 0xf5, 0x21, 0x00


	//----- nvinfo : EIATTR_SPARSE_MMA_MASK
	.align		4
.L_13:
        /*0038*/ 	.byte	0x03, 0x50
        /*003a*/ 	.short	0x0000


	//----- nvinfo : EIATTR_MAXREG_COUNT
	.align		4
        /*003c*/ 	.byte	0x03, 0x1b
        /*003e*/ 	.short	0x00ff


	//----- nvinfo : EIATTR_NUM_BARRIERS
	.align		4
        /*0040*/ 	.byte	0x02, 0x4c
        /*0042*/ 	.byte	0x01
	.zero		1


	//----- nvinfo : EIATTR_MERCURY_ISA_VERSION
	.align		4
        /*0044*/ 	.byte	0x03, 0x5f
        /*0046*/ 	.short	0x0101


	//----- nvinfo : EIATTR_VRC_CTA_INIT_COUNT
	.align		4
        /*0048*/ 	.byte	0x02, 0x4a
	.zero		1
	.zero		1


	//----- nvinfo : EIATTR_EXIT_INSTR_OFFSETS
	.align		4
        /*004c*/ 	.byte	0x04, 0x1c
        /*004e*/ 	.short	(.L_15 - .L_14)


	//   ....[0]....
.L_14:
        /*0050*/ 	.word	0x000002e0


	//   ....[1]....
        /*0054*/ 	.word	0x00000380


	//----- nvinfo : EIATTR_CRS_STACK_SIZE
	.align		4
.L_15:
        /*0058*/ 	.byte	0x04, 0x1e
        /*005a*/ 	.short	(.L_17 - .L_16)
.L_16:
        /*005c*/ 	.word	0x00000000


	//----- nvinfo : EIATTR_CBANK_PARAM_SIZE
	.align		4
.L_17:
        /*0060*/ 	.byte	0x03, 0x19
        /*0062*/ 	.short	0x0018


	//----- nvinfo : EIATTR_PARAM_CBANK
	.align		4
        /*0064*/ 	.byte	0x04, 0x0a
        /*0066*/ 	.short	(.L_19 - .L_18)
	.align		4
.L_18:
        /*0068*/ 	.word	index@(.nv.constant0._Z8getMaxCuPjjS_)
        /*006c*/ 	.short	0x0380
        /*006e*/ 	.short	0x0018


	//----- nvinfo : EIATTR_SW_WAR
	.align		4
.L_19:
        /*0070*/ 	.byte	0x04, 0x36
        /*0072*/ 	.short	(.L_21 - .L_20)
.L_20:
        /*0074*/ 	.word	0x00000008
.L_21:


//--------------------- .nv.callgraph             --------------------------
	.section	.nv.callgraph,"",@"SHT_CUDA_CALLGRAPH"
	.align	4
	.sectionentsize	8
	.align		4
        /*0000*/ 	.word	0x00000000
	.align		4
        /*0004*/ 	.word	0xffffffff
	.align		4
        /*0008*/ 	.word	0x00000000
	.align		4
        /*000c*/ 	.word	0xfffffffe
	.align		4
        /*0010*/ 	.word	0x00000000
	.align		4
        /*0014*/ 	.word	0xfffffffd
	.align		4
        /*0018*/ 	.word	0x00000000
	.align		4
        /*001c*/ 	.word	0xfffffffc


//--------------------- .text._Z8getMaxCuPjjS_    --------------------------
	.section	.text._Z8getMaxCuPjjS_,"ax",@progbits
	.align	128
        .global         _Z8getMaxCuPjjS_
        .type           _Z8getMaxCuPjjS_,@function
        .size           _Z8getMaxCuPjjS_,(.L_x_6 - _Z8getMaxCuPjjS_)
        .other          _Z8getMaxCuPjjS_,@"STO_CUDA_ENTRY STV_DEFAULT"
_Z8getMaxCuPjjS_:
.text._Z8getMaxCuPjjS_:
[----:B------:R-:W-:Y:S01]  /*0000*/  LDC R1, c[0x0][0x37c] ;  /* 0x0000df00ff017b82 */ /* 0x000fe20000000800 */
[----:B------:R-:W0:Y:S01]  /*0010*/  S2R R8, SR_TID.X ;  /* 0x0000000000087919 */ /* 0x000e220000002100 */
[----:B------:R-:W1:Y:S01]  /*0020*/  LDCU UR4, c[0x0][0x360] ;  /* 0x00006c00ff0477ac */ /* 0x000e620008000800 */
[----:B------:R-:W-:Y:S01]  /*0030*/  BSSY.RECONVERGENT B0, `(.L_x_0) ;  /* 0x0000016000007945 */ /* 0x000fe20003800200 */
[----:B------:R-:W-:Y:S01]  /*0040*/  IMAD.MOV.U32 R7, RZ, RZ, RZ ;  /* 0x000000ffff077224 */ /* 0x000fe200078e00ff */
[----:B------:R-:W0:Y:S01]  /*0050*/  S2R R13, SR_CTAID.X ;  /* 0x00000000000d7919 */ /* 0x000e220000002500 */
[----:B------:R-:W2:Y:S01]  /*0060*/  LDCU UR5, c[0x0][0x388] ;  /* 0x00007100ff0577ac */ /* 0x000ea20008000800 */
[----:B------:R-:W3:Y:S01]  /*0070*/  LDCU.64 UR6, c[0x0][0x358] ;  /* 0x00006b00ff0677ac */ /* 0x000ee20008000a00 */
[----:B-1----:R-:W-:Y:S02]  /*0080*/  IMAD.U32 R6, RZ, RZ, UR4 ;  /* 0x00000004ff067e24 */ /* 0x002fe4000f8e00ff */
[----:B0-----:R-:W-:-:S05]  /*0090*/  IMAD R0, R13, UR4, R8 ;  /* 0x000000040d007c24 */ /* 0x001fca000f8e0208 */
[----:B--2---:R-:W-:-:S13]  /*00a0*/  ISETP.GE.U32.AND P0, PT, R0, UR5, PT ;  /* 0x0000000500007c0c */ /* 0x004fda000bf06070 */
[----:B---3--:R-:W-:Y:S05]  /*00b0*/  @P0 BRA `(.L_x_1) ;  /* 0x0000000000340947 */ /* 0x008fea0003800000 */
[----:B------:R-:W0:Y:S01]  /*00c0*/  LDC.64 R4, c[0x0][0x380] ;  /* 0x0000e000ff047b82 */ /* 0x000e220000000a00 */
[----:B------:R-:W1:Y:S01]  /*00d0*/  LDCU UR4, c[0x0][0x370] ;  /* 0x00006e00ff0477ac */ /* 0x000e620008000800 */
[----:B------:R-:W-:Y:S02]  /*00e0*/  IMAD.MOV.U32 R7, RZ, RZ, RZ ;  /* 0x000000ffff077224 */ /* 0x000fe400078e00ff */
[----:B------:R-:W-:Y:S02]  /*00f0*/  IMAD.MOV.U32 R9, RZ, RZ, RZ ;  /* 0x000000ffff097224 */ /* 0x000fe400078e00ff */
[----:B-1----:R-:W-:-:S07]  /*0100*/  IMAD R10, R6, UR4, RZ ;  /* 0x00000004060a7c24 */ /* 0x002fce000f8e02ff */
.L_x_2:
[----:B------:R-:W-:-:S05]  /*0110*/  IADD3 R11, PT, PT, R0, R9, RZ ;  /* 0x00000009000b7210 */ /* 0x000fca0007ffe0ff */
[----:B0-----:R-:W-:-:S06]  /*0120*/  IMAD.WIDE.U32 R2, R11, 0x4, R4 ;  /* 0x000000040b027825 */ /* 0x001fcc00078e0004 */
[----:B------:R-:W2:Y:S01]  /*0130*/  LDG.E R2, desc[UR6][R2.64] ;  /* 0x0000000602027981 */ /* 0x000ea2000c1e1900 */
[C---:B------:R-:W-:Y:S02]  /*0140*/  IMAD.IADD R11, R10.reuse, 0x1, R11 ;  /* 0x000000010a0b7824 */ /* 0x040fe400078e020b */
[----:B------:R-:W-:-:S03]  /*0150*/  IMAD.IADD R9, R10, 0x1, R9 ;  /* 0x000000010a097824 */ /* 0x000fc600078e0209 */
[----:B------:R-:W-:Y:S02]  /*0160*/  ISETP.GE.U32.AND P0, PT, R11, UR5, PT ;  /* 0x000000050b007c0c */ /* 0x000fe4000bf06070 */
[----:B--2---:R-:W-:-:S11]  /*0170*/  VIMNMX.U32 R7, PT, PT, R2, R7, !PT ;  /* 0x0000000702077248 */ /* 0x004fd60007fe0000 */
[----:B------:R-:W-:Y:S05]  /*0180*/  @!P0 BRA `(.L_x_2) ;  /* 0xfffffffc00e08947 */ /* 0x000fea000383ffff */
.L_x_1:
[----:B------:R-:W-:Y:S05]  /*0190*/  BSYNC.RECONVERGENT B0 ;  /* 0x0000000000007941 */ /* 0x000fea0003800200 */
.L_x_0:
[----:B------:R-:W0:Y:S01]  /*01a0*/  S2UR UR5, SR_CgaCtaId ;  /* 0x00000000000579c3 */ /* 0x000e220000008800 */
[----:B------:R-:W-:Y:S01]  /*01b0*/  UMOV UR4, 0x400 ;  /* 0x0000040000047882 */ /* 0x000fe20000000000 */
[----:B------:R-:W-:Y:S02]  /*01c0*/  ISETP.GE.U32.AND P1, PT, R6, 0x2, PT ;  /* 0x000000020600780c */ /* 0x000fe40003f26070 */
[----:B------:R-:W-:Y:S01]  /*01d0*/  ISETP.NE.AND P0, PT, R8, RZ, PT ;  /* 0x000000ff0800720c */ /* 0x000fe20003f05270 */
[----:B0-----:R-:W-:-:S06]  /*01e0*/  ULEA UR4, UR5, UR4, 0x18 ;  /* 0x0000000405047291 */ /* 0x001fcc000f8ec0ff */
[----:B------:R-:W-:-:S05]  /*01f0*/  LEA R0, R8, UR4, 0x2 ;  /* 0x0000000408007c11 */ /* 0x000fca000f8e10ff */
[----:B------:R0:W-:Y:S01]  /*0200*/  STS [R0], R7 ;  /* 0x0000000700007388 */ /* 0x0001e20000000800 */
[----:B------:R-:W-:Y:S06]  /*0210*/  BAR.SYNC.DEFER_BLOCKING 0x0 ;  /* 0x0000000000007b1d */ /* 0x000fec0000010000 */
[----:B------:R-:W-:Y:S05]  /*0220*/  @!P1 BRA `(.L_x_3) ;  /* 0x00000000002c9947 */ /* 0x000fea0003800000 */
.L_x_4:
[----:B0-----:R-:W-:-:S04]  /*0230*/  SHF.R.U32.HI R7, RZ, 0x1, R6 ;  /* 0x00000001ff077819 */ /* 0x001fc80000011606 */
[----:B------:R-:W-:-:S13]  /*0240*/  ISETP.GE.U32.AND P1, PT, R8, R7, PT ;  /* 0x000000070800720c */ /* 0x000fda0003f26070 */
[----:B------:R-:W-:Y:S01]  /*0250*/  @!P1 LEA R3, R7, R0, 0x2 ;  /* 0x0000000007039211 */ /* 0x000fe200078e10ff */
[----:B------:R-:W-:Y:S05]  /*0260*/  @!P1 LDS R2, [R0] ;  /* 0x0000000000029984 */ /* 0x000fea0000000800 */
[----:B------:R-:W0:Y:S02]  /*0270*/  @!P1 LDS R3, [R3] ;  /* 0x0000000003039984 */ /* 0x000e240000000800 */
[----:B0-----:R-:W-:-:S05]  /*0280*/  @!P1 VIMNMX.U32 R5, PT, PT, R2, R3, !PT ;  /* 0x0000000302059248 */ /* 0x001fca0007fe0000 */
[----:B------:R1:W-:Y:S01]  /*0290*/  @!P1 STS [R0], R5 ;  /* 0x0000000500009388 */ /* 0x0003e20000000800 */
[----:B------:R-:W-:Y:S01]  /*02a0*/  BAR.SYNC.DEFER_BLOCKING 0x0 ;  /* 0x0000000000007b1d */ /* 0x000fe20000010000 */
[----:B------:R-:W-:Y:S01]  /*02b0*/  ISETP.GT.U32.AND P1, PT, R6, 0x3, PT ;  /* 0x000000030600780c */ /* 0x000fe20003f24070 */
[----:B------:R-:W-:-:S12]  /*02c0*/  IMAD.MOV.U32 R6, RZ, RZ, R7 ;  /* 0x000000ffff067224 */ /* 0x000fd800078e0007 */
[----:B-1----:R-:W-:Y:S05]  /*02d0*/  @P1 BRA `(.L_x_4) ;  /* 0xfffffffc00d41947 */ /* 0x002fea000383ffff */
.L_x_3:
[----:B------:R-:W-:Y:S05]  /*02e0*/  @P0 EXIT ;  /* 0x000000000000094d */ /* 0x000fea0003800000 */
[----:B------:R-:W1:Y:S02]  /*02f0*/  LDC.64 R2, c[0x0][0x390] ;  /* 0x0000e400ff027b82 */ /* 0x000e640000000a00 */
[----:B-1----:R-:W-:-:S05]  /*0300*/  IMAD.WIDE.U32 R2, R13, 0x4, R2 ;  /* 0x000000040d027825 */ /* 0x002fca00078e0002 */
[----:B0-----:R-:W2:Y:S01]  /*0310*/  LDG.E R0, desc[UR6][R2.64] ;  /* 0x0000000602007981 */ /* 0x001ea2000c1e1900 */
[----:B------:R-:W0:Y:S01]  /*0320*/  S2UR UR5, SR_CgaCtaId ;  /* 0x00000000000579c3 */ /* 0x000e220000008800 */
[----:B------:R-:W-:Y:S02]  /*0330*/  UMOV UR4, 0x400 ;  /* 0x0000040000047882 */ /* 0x000fe40000000000 */
[----:B0-----:R-:W-:-:S09]  /*0340*/  ULEA UR4, UR5, UR4, 0x18 ;  /* 0x0000000405047291 */ /* 0x001fd2000f8ec0ff */
[----:B------:R-:W2:Y:S02]  /*0350*/  LDS R5, [UR4] ;  /* 0x00000004ff057984 */ /* 0x000ea40008000800 */
[----:B--2---:R-:W-:-:S05]  /*0360*/  VIMNMX.U32 R5, PT, PT, R0, R5, !PT ;  /* 0x0000000500057248 */ /* 0x004fca0007fe0000 */
[----:B------:R-:W-:Y:S01]  /*0370*/  STG.E desc[UR6][R2.64], R5 ;  /* 0x0000000502007986 */ /* 0x000fe2000c101906 */
[----:B------:R-:W-:Y:S05]  /*0380*/  EXIT ;  /* 0x000000000000794d */ /* 0x000fea0003800000 */
.L_x_5:
[----:B------:R-:W-:-:S00]  /*0390*/  BRA `(.L_x_5) ;  /* 0xfffffffc00fc7947 */ /* 0x000fc0000383ffff */
[----:B------:R-:W-:-:S00]  /*03a0*/  NOP ;  /* 0x0000000000007918 */ /* 0x000fc00000000000 */
        /* <DEDUP_REMOVED lines=13> */
.L_x_6:


//--------------------- .nv.shared._Z8getMaxCuPjjS_ --------------------------
	.section	.nv.shared._Z8getMaxCuPjjS_,"aw",@nobits
	.sectionflags	@""
	.align	4
.nv.shared._Z8getMaxCuPjjS_:
	.zero		5120


//--------------------- .nv.shared.reserved.0     --------------------------
	.section	.nv.shared.reserved.0,"aw",@nobits
	.weak		__nv_reservedSMEM_offset_0_alias
	.size		__nv_reservedSMEM_offset_0_alias, 0, 64
	.other		__nv_reservedSMEM_offset_0_alias,@"STO_CUDA_RESERVED_SHARED STV_DEFAULT"
__nv_reservedSMEM_offset_0_alias:
	.zero		0
	.zero		64


//--------------------- .nv.constant0._Z8getMaxCuPjjS_ --------------------------
	.section	.nv.constant0._Z8getMaxCuPjjS_,"a",@progbits
	.sectionflags	@""
	.align	4
.nv.constant0._Z8getMaxCuPjjS_:
	.zero		920


//--------------------- SYMBOLS --------------------------

	.type		.nv.reservedSmem.offset0,@object
	.size		.nv.reservedSmem.offset0,0x4
	.type		.nv.reservedSmem.cap,@object
	.size		.nv.reservedSmem.cap,0x4
